	.headerflags	@"EF_CUDA_TEXMODE_UNIFIED EF_CUDA_64BIT_ADDRESS EF_CUDA_ACCELERATORS EF_CUDA_SM90 EF_CUDA_VIRTUAL_SM(EF_CUDA_SM90)"
	.elftype	@"ET_EXEC"


//--------------------- .nv.info                  --------------------------
	.section	.nv.info,"",@"SHT_CUDA_INFO"
	.align	4


	//----- nvinfo : EIATTR_REGCOUNT
	.align		4
        /*0000*/ 	.byte	0x04, 0x2f
        /*0002*/ 	.short	(.L_1 - .L_0)
	.align		4
.L_0:
        /*0004*/ 	.word	index@(triton_poi_fused_convolution_26)
        /*0008*/ 	.word	0x0000001c


	//----- nvinfo : EIATTR_MIN_STACK_SIZE
	.align		4
.L_1:
        /*000c*/ 	.byte	0x04, 0x12
        /*000e*/ 	.short	(.L_3 - .L_2)
	.align		4
.L_2:
        /*0010*/ 	.word	index@(triton_poi_fused_convolution_26)
        /*0014*/ 	.word	0x00000000


	//----- nvinfo : EIATTR_FRAME_SIZE
	.align		4
.L_3:
        /*0018*/ 	.byte	0x04, 0x11
        /*001a*/ 	.short	(.L_5 - .L_4)
	.align		4
.L_4:
        /*001c*/ 	.word	index@(triton_poi_fused_convolution_26)
        /*0020*/ 	.word	0x00000000


	//----- nvinfo : EIATTR_MIN_STACK_SIZE
	.align		4
.L_5:
        /*0024*/ 	.byte	0x04, 0x12
        /*0026*/ 	.short	(.L_7 - .L_6)
	.align		4
.L_6:
        /*0028*/ 	.word	index@(triton_poi_fused_convolution_26)
        /*002c*/ 	.word	0x00000000
.L_7:


//--------------------- .nv.info.triton_poi_fused_convolution_26 --------------------------
	.section	.nv.info.triton_poi_fused_convolution_26,"",@"SHT_CUDA_INFO"
	.sectionflags	@""
	.align	4


	//----- nvinfo : EIATTR_CUDA_API_VERSION
	.align		4
        /*0000*/ 	.byte	0x04, 0x37
        /*0002*/ 	.short	(.L_9 - .L_8)
.L_8:
        /*0004*/ 	.word	0x0000007c


	//----- nvinfo : EIATTR_KPARAM_INFO
	.align		4
.L_9:
        /*0008*/ 	.byte	0x04, 0x17
        /*000a*/ 	.short	(.L_11 - .L_10)
.L_10:
        /*000c*/ 	.word	0x00000000
        /*0010*/ 	.short	0x0004
        /*0012*/ 	.short	0x001c
        /*0014*/ 	.byte	0x00, 0xf0, 0x11, 0x00


	//----- nvinfo : EIATTR_KPARAM_INFO
	.align		4
.L_11:
        /*0018*/ 	.byte	0x04, 0x17
        /*001a*/ 	.short	(.L_13 - .L_12)
.L_12:
        /*001c*/ 	.word	0x00000000
        /*0020*/ 	.short	0x0003
        /*0022*/ 	.short	0x0018
        /*0024*/ 	.byte	0x00, 0xf0, 0x11, 0x00


	//----- nvinfo : EIATTR_KPARAM_INFO
	.align		4
.L_13:
        /*0028*/ 	.byte	0x04, 0x17
        /*002a*/ 	.short	(.L_15 - .L_14)
.L_14:
        /*002c*/ 	.word	0x00000000
        /*0030*/ 	.short	0x0002
        /*0032*/ 	.short	0x0010
        /*0034*/ 	.byte	0x00, 0xf4, 0x21, 0x00


	//----- nvinfo : EIATTR_KPARAM_INFO
	.align		4
.L_15:
        /*0038*/ 	.byte	0x04, 0x17
        /*003a*/ 	.short	(.L_17 - .L_16)
.L_16:
        /*003c*/ 	.word	0x00000000
        /*0040*/ 	.short	0x0001
        /*0042*/ 	.short	0x0008
        /*0044*/ 	.byte	0x00, 0xf4, 0x21, 0x00


	//----- nvinfo : EIATTR_KPARAM_INFO
	.align		4
.L_17:
        /*0048*/ 	.byte	0x04, 0x17
        /*004a*/ 	.short	(.L_19 - .L_18)
.L_18:
        /*004c*/ 	.word	0x00000000
        /*0050*/ 	.short	0x0000
        /*0052*/ 	.short	0x0000
        /*0054*/ 	.byte	0x00, 0xf4, 0x21, 0x00


	//----- nvinfo : EIATTR_SPARSE_MMA_MASK
	.align		4
.L_19:
        /*0058*/ 	.byte	0x03, 0x50
        /*005a*/ 	.short	0x0000


	//----- nvinfo : EIATTR_MAXREG_COUNT
	.align		4
        /*005c*/ 	.byte	0x03, 0x1b
        /*005e*/ 	.short	0x00ff


	//----- nvinfo : EIATTR_EXIT_INSTR_OFFSETS
	.align		4
        /*0060*/ 	.byte	0x04, 0x1c
        /*0062*/ 	.short	(.L_21 - .L_20)


	//   ....[0]....
.L_20:
        /*0064*/ 	.word	0x00000680


	//   ....[1]....
        /*0068*/ 	.word	0x000006a0


	//----- nvinfo : EIATTR_REQNTID
	.align		4
.L_21:
        /*006c*/ 	.byte	0x04, 0x10
        /*006e*/ 	.short	(.L_23 - .L_22)
.L_22:
        /*0070*/ 	.word	0x00000080
        /*0074*/ 	.word	0x00000001
        /*0078*/ 	.word	0x00000001


	//----- nvinfo : EIATTR_CBANK_PARAM_SIZE
	.align		4
.L_23:
        /*007c*/ 	.byte	0x03, 0x19
        /*007e*/ 	.short	0x0020


	//----- nvinfo : EIATTR_PARAM_CBANK
	.align		4
        /*0080*/ 	.byte	0x04, 0x0a
        /*0082*/ 	.short	(.L_25 - .L_24)
	.align		4
.L_24:
        /*0084*/ 	.word	index@(.nv.constant0.triton_poi_fused_convolution_26)
        /*0088*/ 	.short	0x0210
        /*008a*/ 	.short	0x0020


	//----- nvinfo : EIATTR_SW_WAR
	.align		4
.L_25:
        /*008c*/ 	.byte	0x04, 0x36
        /*008e*/ 	.short	(.L_27 - .L_26)
.L_26:
        /*0090*/ 	.word	0x00000008
.L_27:


//--------------------- .nv.callgraph             --------------------------
	.section	.nv.callgraph,"",@"SHT_CUDA_CALLGRAPH"
	.align	4
	.sectionentsize	8
	.align		4
        /*0000*/ 	.word	0x00000000
	.align		4
        /*0004*/ 	.word	0xffffffff
	.align		4
        /*0008*/ 	.word	0x00000000
	.align		4
        /*000c*/ 	.word	0xfffffffe
	.align		4
        /*0010*/ 	.word	0x00000000
	.align		4
        /*0014*/ 	.word	0xfffffffd
	.align		4
        /*0018*/ 	.word	0x00000000
	.align		4
        /*001c*/ 	.word	0xfffffffc


//--------------------- .text.triton_poi_fused_convolution_26 --------------------------
	.section	.text.triton_poi_fused_convolution_26,"ax",@progbits
	.sectionflags	@"SHF_BARRIERS=1"
	.align	128
        .global         triton_poi_fused_convolution_26
        .type           triton_poi_fused_convolution_26,@function
        .size           triton_poi_fused_convolution_26,(.L_x_1 - triton_poi_fused_convolution_26)
        .other          triton_poi_fused_convolution_26,@"STO_CUDA_ENTRY STV_DEFAULT"
triton_poi_fused_convolution_26:
.text.triton_poi_fused_convolution_26:
[----:B------:R-:W0:Y:S02]  /*0000*/  LDC R1, c[0x0][0x28] ;  /* 0x00000a00ff017b82 */ /* 0x000e240000000800 */
[----:B------:R-:W1:Y:S01]  /*0010*/  S2R R2, SR_TID.X ;  /* 0x0000000000027919 */ /* 0x000e620000002100 */
[----:B------:R-:W2:Y:S01]  /*0020*/  LDC.64 R8, c[0x0][0x210] ;  /* 0x00008400ff087b82 */ /* 0x000ea20000000a00 */
[----:B------:R-:W-:Y:S01]  /*0030*/  ULDC.64 UR6, c[0x0][0x208] ;  /* 0x0000820000067ab9 */ /* 0x000fe20000000a00 */
[----:B------:R-:W3:Y:S01]  /*0040*/  S2R R0, SR_CTAID.Y ;  /* 0x0000000000007919 */ /* 0x000ee20000002600 */
[----:B------:R-:W4:Y:S01]  /*0050*/  S2R R3, SR_CTAID.X ;  /* 0x0000000000037919 */ /* 0x000f220000002500 */
[----:B-1----:R-:W-:Y:S01]  /*0060*/  SHF.R.U32.HI R11, RZ, 0x2, R2 ;  /* 0x00000002ff0b7819 */ /* 0x002fe20000011602 */
[----:B---3--:R-:W-:-:S03]  /*0070*/  IMAD.SHL.U32 R20, R0, 0x40, RZ ;  /* 0x0000004000147824 */ /* 0x008fc600078e00ff */
[----:B------:R-:W-:Y:S02]  /*0080*/  SGXT.U32 R11, R11, 0x5 ;  /* 0x000000050b0b781a */ /* 0x000fe40000000000 */
[----:B------:R-:W-:Y:S01]  /*0090*/  SHF.R.S32.HI R7, RZ, 0x19, R0 ;  /* 0x00000019ff077819 */ /* 0x000fe20000011400 */
[----:B----4-:R-:W-:Y:S01]  /*00a0*/  IMAD.SHL.U32 R0, R3, 0x10, RZ ;  /* 0x0000001003007824 */ /* 0x010fe200078e00ff */
[----:B------:R-:W-:Y:S01]  /*00b0*/  LOP3.LUT R4, R20, R11, RZ, 0xfc, !PT ;  /* 0x0000000b14047212 */ /* 0x000fe200078efcff */
[----:B------:R-:W-:Y:S01]  /*00c0*/  IMAD.SHL.U32 R3, R2, 0x4, RZ ;  /* 0x0000000402037824 */ /* 0x000fe200078e00ff */
[----:B------:R-:W-:Y:S02]  /*00d0*/  SGXT R7, R7, 0x1 ;  /* 0x000000010707781a */ /* 0x000fe40000000200 */
[----:B------:R-:W-:Y:S02]  /*00e0*/  SHF.R.S32.HI R5, RZ, 0x1f, R4 ;  /* 0x0000001fff057819 */ /* 0x000fe40000011404 */
[----:B------:R-:W-:-:S02]  /*00f0*/  LOP3.LUT R10, R20, 0x20, R11, 0xfe, !PT ;  /* 0x00000020140a7812 */ /* 0x000fc400078efe0b */
[----:B------:R-:W-:Y:S02]  /*0100*/  LEA.HI R5, R5, R4, RZ, 0x4 ;  /* 0x0000000405057211 */ /* 0x000fe400078f20ff */
[----:B------:R-:W-:Y:S02]  /*0110*/  LEA.HI R6, R7, R10, RZ, 0x4 ;  /* 0x0000000a07067211 */ /* 0x000fe400078f20ff */
[----:B------:R-:W-:Y:S02]  /*0120*/  LOP3.LUT R13, R0, 0xc, R3, 0xf8, !PT ;  /* 0x0000000c000d7812 */ /* 0x000fe400078ef803 */
[----:B------:R-:W-:Y:S01]  /*0130*/  LOP3.LUT R7, R5, 0xffffff0, RZ, 0xc0, !PT ;  /* 0x0ffffff005077812 */ /* 0x000fe200078ec0ff */
[----:B------:R-:W-:Y:S01]  /*0140*/  IMAD.SHL.U32 R12, R6, 0x20, RZ ;  /* 0x00000020060c7824 */ /* 0x000fe200078e00ff */
[----:B------:R-:W-:Y:S01]  /*0150*/  ISETP.GE.AND P0, PT, R13, 0x10, PT ;  /* 0x000000100d00780c */ /* 0x000fe20003f06270 */
[----:B------:R-:W-:Y:S02]  /*0160*/  IMAD.SHL.U32 R5, R5, 0x20, RZ ;  /* 0x0000002005057824 */ /* 0x000fe400078e00ff */
[----:B------:R-:W-:Y:S01]  /*0170*/  VIADD R6, R13, 0x100 ;  /* 0x000001000d067836 */ /* 0x000fe20000000000 */
[----:B------:R-:W-:Y:S01]  /*0180*/  LOP3.LUT R14, R12, 0xfffffe00, RZ, 0xc0, !PT ;  /* 0xfffffe000c0e7812 */ /* 0x000fe200078ec0ff */
[----:B------:R-:W-:Y:S01]  /*0190*/  IMAD.IADD R7, R4, 0x1, -R7 ;  /* 0x0000000104077824 */ /* 0x000fe200078e0a07 */
[----:B------:R-:W-:-:S02]  /*01a0*/  LOP3.LUT R12, R5, 0xfffffe00, RZ, 0xc0, !PT ;  /* 0xfffffe00050c7812 */ /* 0x000fc400078ec0ff */
[----:B------:R-:W-:Y:S01]  /*01b0*/  ISETP.LT.AND P1, PT, R4, 0x40, !P0 ;  /* 0x000000400400780c */ /* 0x000fe20004721270 */
[C---:B------:R-:W-:Y:S01]  /*01c0*/  IMAD R5, R7.reuse, 0x10, R6 ;  /* 0x0000001007057824 */ /* 0x040fe200078e0206 */
[----:B------:R-:W-:Y:S01]  /*01d0*/  ISETP.LT.AND P0, PT, R10, 0x40, !P0 ;  /* 0x000000400a00780c */ /* 0x000fe20004701270 */
[----:B------:R-:W-:Y:S02]  /*01e0*/  IMAD R7, R7, 0x10, R14 ;  /* 0x0000001007077824 */ /* 0x000fe400078e020e */
[----:B------:R-:W-:Y:S01]  /*01f0*/  IMAD.IADD R13, R5, 0x1, R12 ;  /* 0x00000001050d7824 */ /* 0x000fe200078e020c */
[----:B------:R-:W-:Y:S01]  /*0200*/  CS2R R4, SRZ ;  /* 0x0000000000047805 */ /* 0x000fe2000001ff00 */
[----:B------:R-:W-:Y:S01]  /*0210*/  IMAD.IADD R15, R6, 0x1, R7 ;  /* 0x00000001060f7824 */ /* 0x000fe200078e0207 */
[----:B------:R-:W-:Y:S01]  /*0220*/  CS2R R6, SRZ ;  /* 0x0000000000067805 */ /* 0x000fe2000001ff00 */
[----:B--2---:R-:W-:Y:S01]  /*0230*/  IMAD.WIDE R12, R13, 0x4, R8 ;  /* 0x000000040d0c7825 */ /* 0x004fe200078e0208 */
[----:B------:R-:W-:-:S02]  /*0240*/  CS2R R16, SRZ ;  /* 0x0000000000107805 */ /* 0x000fc4000001ff00 */
[----:B------:R-:W-:Y:S01]  /*0250*/  CS2R R18, SRZ ;  /* 0x0000000000127805 */ /* 0x000fe2000001ff00 */
[----:B------:R-:W-:Y:S01]  /*0260*/  IMAD.WIDE R14, R15, 0x4, R8 ;  /* 0x000000040f0e7825 */ /* 0x000fe200078e0208 */
[----:B------:R1:W2:Y:S04]  /*0270*/  @P1 LDG.E.EL.128 R4, desc[UR6][R12.64] ;  /* 0x000000060c041981 */ /* 0x0002a8000c2e1d00 */
[----:B------:R3:W4:Y:S01]  /*0280*/  @P0 LDG.E.EL.128 R16, desc[UR6][R14.64] ;  /* 0x000000060e100981 */ /* 0x000722000c2e1d00 */
[----:B------:R-:W5:Y:S01]  /*0290*/  S2UR UR5, SR_CgaCtaId ;  /* 0x00000000000579c3 */ /* 0x000f620000008800 */
[----:B------:R-:W-:Y:S01]  /*02a0*/  IMAD.SHL.U32 R9, R2, 0x100, RZ ;  /* 0x0000010002097824 */ /* 0x000fe200078e00ff */
[----:B------:R-:W-:Y:S01]  /*02b0*/  UMOV UR4, 0x400 ;  /* 0x0000040000047882 */ /* 0x000fe20000000000 */
[----:B------:R-:W-:-:S02]  /*02c0*/  SHF.R.U32.HI R8, RZ, 0x2, R2 ;  /* 0x00000002ff087819 */ /* 0x000fc40000011602 */
[----:B------:R-:W-:Y:S02]  /*02d0*/  LOP3.LUT R20, R20, 0x3c, R3, 0xf8, !PT ;  /* 0x0000003c14147812 */ /* 0x000fe400078ef803 */
[----:B------:R-:W-:Y:S02]  /*02e0*/  LOP3.LUT R10, R9, 0x300, RZ, 0xc0, !PT ;  /* 0x00000300090a7812 */ /* 0x000fe400078ec0ff */
[----:B------:R-:W-:Y:S02]  /*02f0*/  LOP3.LUT R9, R8, 0x1c, RZ, 0xc0, !PT ;  /* 0x0000001c08097812 */ /* 0x000fe400078ec0ff */
[C---:B------:R-:W-:Y:S02]  /*0300*/  LOP3.LUT R11, R10.reuse, R11, RZ, 0xfc, !PT ;  /* 0x0000000b0a0b7212 */ /* 0x040fe400078efcff */
[C---:B-1----:R-:W-:Y:S02]  /*0310*/  LOP3.LUT R12, R10.reuse, 0x40, RZ, 0xfc, !PT ;  /* 0x000000400a0c7812 */ /* 0x042fe400078efcff */
[----:B---3--:R-:W-:-:S02]  /*0320*/  LOP3.LUT R14, R10, 0x80, RZ, 0xfc, !PT ;  /* 0x000000800a0e7812 */ /* 0x008fc400078efcff */
[C---:B------:R-:W-:Y:S02]  /*0330*/  LOP3.LUT R22, R10.reuse, 0xc0, RZ, 0xfc, !PT ;  /* 0x000000c00a167812 */ /* 0x040fe400078efcff */
[-C--:B------:R-:W-:Y:S02]  /*0340*/  LEA.HI R10, R10, R11.reuse, RZ, 0x1c ;  /* 0x0000000b0a0a7211 */ /* 0x080fe400078fe0ff */
[-C--:B------:R-:W-:Y:S02]  /*0350*/  LEA.HI R12, R12, R11.reuse, RZ, 0x1c ;  /* 0x0000000b0c0c7211 */ /* 0x080fe400078fe0ff */
[-C--:B------:R-:W-:Y:S01]  /*0360*/  LEA.HI R14, R14, R11.reuse, RZ, 0x1c ;  /* 0x0000000b0e0e7211 */ /* 0x080fe200078fe0ff */
[----:B-----5:R-:W-:Y:S01]  /*0370*/  UPRMT UR4, UR5, 0x654, UR4 ;  /* 0x0000065405047896 */ /* 0x020fe20008000004 */
[----:B------:R-:W-:Y:S02]  /*0380*/  LEA.HI R11, R22, R11, RZ, 0x1c ;  /* 0x0000000b160b7211 */ /* 0x000fe400078fe0ff */
[----:B------:R-:W-:-:S02]  /*0390*/  LOP3.LUT R8, R3, 0x1fc, RZ, 0xc0, !PT ;  /* 0x000001fc03087812 */ /* 0x000fc400078ec0ff */
[----:B------:R-:W-:Y:S02]  /*03a0*/  SHF.R.U32.HI R25, RZ, 0x4, R2 ;  /* 0x00000004ff197819 */ /* 0x000fe40000011602 */
[----:B------:R-:W-:Y:S01]  /*03b0*/  LEA R21, R10, UR4, 0x2 ;  /* 0x000000040a157c11 */ /* 0x000fe2000f8e10ff */
[----:B------:R-:W-:Y:S01]  /*03c0*/  IMAD.IADD R9, R8, 0x1, R9 ;  /* 0x0000000108097824 */ /* 0x000fe200078e0209 */
[----:B------:R-:W-:Y:S01]  /*03d0*/  LEA R22, R12, UR4, 0x2 ;  /* 0x000000040c167c11 */ /* 0x000fe2000f8e10ff */
[----:B------:R-:W1:Y:S01]  /*03e0*/  LDC.64 R2, c[0x0][0x220] ;  /* 0x00008800ff027b82 */ /* 0x000e620000000a00 */
[----:B------:R-:W-:Y:S02]  /*03f0*/  LEA R23, R14, UR4, 0x2 ;  /* 0x000000040e177c11 */ /* 0x000fe4000f8e10ff */
[----:B------:R-:W-:Y:S02]  /*0400*/  LEA R24, R11, UR4, 0x2 ;  /* 0x000000040b187c11 */ /* 0x000fe4000f8e10ff */
[----:B------:R-:W-:-:S02]  /*0410*/  LOP3.LUT R13, R8, 0x200, RZ, 0xfc, !PT ;  /* 0x00000200080d7812 */ /* 0x000fc400078efcff */
[----:B------:R-:W-:Y:S02]  /*0420*/  LEA R12, R9, UR4, 0x2 ;  /* 0x00000004090c7c11 */ /* 0x000fe4000f8e10ff */
[----:B------:R-:W-:Y:S02]  /*0430*/  SHF.R.U32.HI R13, RZ, 0x4, R13 ;  /* 0x00000004ff0d7819 */ /* 0x000fe4000001160d */
[----:B------:R-:W-:Y:S02]  /*0440*/  ISETP.GE.AND P0, PT, R20, 0x40, PT ;  /* 0x000000401400780c */ /* 0x000fe40003f06270 */
[----:B------:R-:W-:-:S05]  /*0450*/  LOP3.LUT R13, R13, 0x3c, RZ, 0xc0, !PT ;  /* 0x0000003c0d0d7812 */ /* 0x000fca00078ec0ff */
[----:B------:R-:W-:-:S05]  /*0460*/  IMAD.IADD R13, R8, 0x1, R13 ;  /* 0x00000001080d7824 */ /* 0x000fca00078e020d */
[----:B------:R-:W-:Y:S01]  /*0470*/  LEA R8, R13, UR4, 0x2 ;  /* 0x000000040d087c11 */ /* 0x000fe2000f8e10ff */
[----:B--2---:R-:W-:Y:S04]  /*0480*/  STS [R21], R4 ;  /* 0x0000000415007388 */ /* 0x004fe80000000800 */
[----:B------:R2:W-:Y:S04]  /*0490*/  STS [R22+0x100], R5 ;  /* 0x0001000516007388 */ /* 0x0005e80000000800 */
[----:B------:R-:W-:Y:S04]  /*04a0*/  STS [R23+0x200], R6 ;  /* 0x0002000617007388 */ /* 0x000fe80000000800 */
[----:B------:R3:W-:Y:S01]  /*04b0*/  STS [R24+0x300], R7 ;  /* 0x0003000718007388 */ /* 0x0007e20000000800 */
[----:B--2---:R-:W2:Y:S03]  /*04c0*/  LDC.64 R4, c[0x0][0x218] ;  /* 0x00008600ff047b82 */ /* 0x004ea60000000a00 */
[----:B----4-:R4:W-:Y:S04]  /*04d0*/  STS [R21+0x80], R16 ;  /* 0x0000801015007388 */ /* 0x0109e80000000800 */
[----:B------:R5:W-:Y:S01]  /*04e0*/  STS [R22+0x180], R17 ;  /* 0x0001801116007388 */ /* 0x000be20000000800 */
[----:B---3--:R-:W-:-:S03]  /*04f0*/  SHF.R.S32.HI R7, RZ, 0x1f, R20 ;  /* 0x0000001fff077819 */ /* 0x008fc60000011414 */
[----:B------:R-:W-:Y:S01]  /*0500*/  STS [R23+0x280], R18 ;  /* 0x0002801217007388 */ /* 0x000fe20000000800 */
[----:B------:R-:W-:-:S03]  /*0510*/  LEA.HI R6, R7, R20, RZ, 0x4 ;  /* 0x0000001407067211 */ /* 0x000fc600078f20ff */
[----:B------:R3:W-:Y:S01]  /*0520*/  STS [R24+0x380], R19 ;  /* 0x0003801318007388 */ /* 0x0007e20000000800 */
[----:B------:R-:W-:Y:S01]  /*0530*/  SGXT.U32 R7, R25, 0x3 ;  /* 0x000000031907781a */ /* 0x000fe20000000000 */
[----:B----4-:R-:W-:Y:S01]  /*0540*/  IMAD.SHL.U32 R16, R6, 0x10, RZ ;  /* 0x0000001006107824 */ /* 0x010fe200078e00ff */
[----:B------:R-:W-:Y:S02]  /*0550*/  BAR.SYNC.DEFER_BLOCKING 0x0 ;  /* 0x0000000000007b1d */ /* 0x000fe40000010000 */
[----:B------:R-:W-:Y:S02]  /*0560*/  LOP3.LUT R7, R0, R7, RZ, 0xfc, !PT ;  /* 0x0000000700077212 */ /* 0x000fe400078efcff */
[----:B-----5:R-:W-:Y:S02]  /*0570*/  LOP3.LUT R17, R6, 0xfffffff0, RZ, 0xc0, !PT ;  /* 0xfffffff006117812 */ /* 0x020fe400078ec0ff */
[----:B------:R-:W-:Y:S02]  /*0580*/  LOP3.LUT R16, R16, 0xffffff00, RZ, 0xc0, !PT ;  /* 0xffffff0010107812 */ /* 0x000fe400078ec0ff */
[----:B------:R-:W-:-:S02]  /*0590*/  LOP3.LUT R0, R7, 0x8, RZ, 0xfc, !PT ;  /* 0x0000000807007812 */ /* 0x000fc400078efcff */
[----:B------:R-:W-:Y:S02]  /*05a0*/  IADD3 R16, R16, R20, -R17 ;  /* 0x0000001410107210 */ /* 0x000fe40007ffe811 */
[C---:B------:R-:W-:Y:S02]  /*05b0*/  ISETP.LT.AND P1, PT, R7.reuse, 0x10, !P0 ;  /* 0x000000100700780c */ /* 0x040fe40004721270 */
[C---:B------:R-:W-:Y:S01]  /*05c0*/  ISETP.LT.AND P0, PT, R0.reuse, 0x10, !P0 ;  /* 0x000000100000780c */ /* 0x040fe20004701270 */
[--C-:B------:R-:W-:Y:S02]  /*05d0*/  IMAD R17, R7, 0x10, R16.reuse ;  /* 0x0000001007117824 */ /* 0x100fe400078e0210 */
[----:B---3--:R-:W-:Y:S02]  /*05e0*/  IMAD R19, R0, 0x10, R16 ;  /* 0x0000001000137824 */ /* 0x008fe400078e0210 */
[----:B--2---:R-:W-:-:S04]  /*05f0*/  IMAD.WIDE R6, R17, 0x4, R4 ;  /* 0x0000000411067825 */ /* 0x004fc800078e0204 */
[----:B------:R-:W-:Y:S01]  /*0600*/  IMAD.WIDE R4, R19, 0x4, R4 ;  /* 0x0000000413047825 */ /* 0x000fe200078e0204 */
[----:B------:R-:W2:Y:S03]  /*0610*/  LDS.128 R12, [R12] ;  /* 0x000000000c0c7984 */ /* 0x000ea60000000c00 */
[--C-:B-1----:R-:W-:Y:S01]  /*0620*/  IMAD.WIDE R16, R17, 0x4, R2.reuse ;  /* 0x0000000411107825 */ /* 0x102fe200078e0202 */
[----:B------:R-:W1:Y:S03]  /*0630*/  LDS.128 R8, [R8+0x800] ;  /* 0x0008000008087984 */ /* 0x000e660000000c00 */
[----:B------:R-:W-:Y:S01]  /*0640*/  IMAD.WIDE R2, R19, 0x4, R2 ;  /* 0x0000000413027825 */ /* 0x000fe200078e0202 */
[----:B--2---:R2:W-:Y:S04]  /*0650*/  @P1 STG.E.128 desc[UR6][R6.64], R12 ;  /* 0x0000000c06001986 */ /* 0x0045e8000c101d06 */
[----:B-1----:R2:W-:Y:S04]  /*0660*/  @P0 STG.E.128 desc[UR6][R4.64], R8 ;  /* 0x0000000804000986 */ /* 0x0025e8000c101d06 */
[----:B------:R2:W-:Y:S01]  /*0670*/  @P1 STG.E.128 desc[UR6][R16.64], R12 ;  /* 0x0000000c10001986 */ /* 0x0005e2000c101d06 */
[----:B------:R-:W-:Y:S05]  /*0680*/  @!P0 EXIT ;  /* 0x000000000000894d */ /* 0x000fea0003800000 */
[----:B------:R-:W-:Y:S01]  /*0690*/  STG.E.128 desc[UR6][R2.64], R8 ;  /* 0x0000000802007986 */ /* 0x000fe2000c101d06 */
[----:B------:R-:W-:Y:S05]  /*06a0*/  EXIT ;  /* 0x000000000000794d */ /* 0x000fea0003800000 */
.L_x_0:
[----:B------:R-:W-:-:S00]  /*06b0*/  BRA `(.L_x_0) ;  /* 0xfffffffc00fc7947 */ /* 0x000fc0000383ffff */
[----:B------:R-:W-:-:S00]  /*06c0*/  NOP ;  /* 0x0000000000007918 */ /* 0x000fc00000000000 */
        /* <DEDUP_REMOVED lines=11> */
.L_x_1:


//--------------------- .nv.shared.triton_poi_fused_convolution_26 --------------------------
	.section	.nv.shared.triton_poi_fused_convolution_26,"aw",@nobits
	.sectionflags	@""
	.align	16
	.zero		1024


//--------------------- .nv.constant0.triton_poi_fused_convolution_26 --------------------------
	.section	.nv.constant0.triton_poi_fused_convolution_26,"a",@progbits
	.sectionflags	@""
	.align	4
.nv.constant0.triton_poi_fused_convolution_26:
	.zero		560
